//
// Generated by NVIDIA NVVM Compiler
//
// Compiler Build ID: CL-36424714
// Cuda compilation tools, release 13.0, V13.0.88
// Based on NVVM 20.0.0
//

.version 9.0
.target sm_100
.address_size 64

	// .globl	_Z10add_kernelPKdS0_Pdi

.visible .entry _Z10add_kernelPKdS0_Pdi(
	.param .u64 .ptr .align 1 _Z10add_kernelPKdS0_Pdi_param_0,
	.param .u64 .ptr .align 1 _Z10add_kernelPKdS0_Pdi_param_1,
	.param .u64 .ptr .align 1 _Z10add_kernelPKdS0_Pdi_param_2,
	.param .u32 _Z10add_kernelPKdS0_Pdi_param_3
)
{
	.reg .pred 	%p<3>;
	.reg .b32 	%r<7>;
	.reg .b64 	%rd<15>;
	.reg .b64 	%fd<7>;

	ld.param.u64 	%rd4, [_Z10add_kernelPKdS0_Pdi_param_0];
	ld.param.u64 	%rd5, [_Z10add_kernelPKdS0_Pdi_param_1];
	ld.param.u64 	%rd6, [_Z10add_kernelPKdS0_Pdi_param_2];
	ld.param.u32 	%r2, [_Z10add_kernelPKdS0_Pdi_param_3];
	cvta.to.global.u64 	%rd1, %rd6;
	cvta.to.global.u64 	%rd2, %rd5;
	cvta.to.global.u64 	%rd3, %rd4;
	mov.u32 	%r3, %ntid.x;
	mov.u32 	%r4, %ctaid.x;
	mov.u32 	%r5, %tid.x;
	mad.lo.s32 	%r1, %r3, %r4, %r5;
	setp.gt.s32 	%p1, %r1, %r2;
	@%p1 bra 	$L__BB0_4;
	mad.lo.s32 	%r6, %r1, -858993459, 429496729;
	setp.gt.u32 	%p2, %r6, 858993458;
	@%p2 bra 	$L__BB0_3;
	mul.wide.s32 	%rd11, %r1, 8;
	add.s64 	%rd12, %rd3, %rd11;
	ld.global.f64 	%fd4, [%rd12];
	add.s64 	%rd13, %rd2, %rd11;
	ld.global.f64 	%fd5, [%rd13];
	add.f64 	%fd6, %fd4, %fd5;
	add.s64 	%rd14, %rd1, %rd11;
	st.global.f64 	[%rd14], %fd6;
	bra.uni 	$L__BB0_4;
$L__BB0_3:
	mul.wide.s32 	%rd7, %r1, 8;
	add.s64 	%rd8, %rd3, %rd7;
	ld.global.f64 	%fd1, [%rd8];
	add.s64 	%rd9, %rd2, %rd7;
	ld.global.f64 	%fd2, [%rd9];
	add.s64 	%rd10, %rd1, %rd7;
	add.f64 	%fd3, %fd1, %fd2;
	st.global.f64 	[%rd10], %fd3;
$L__BB0_4:
	ret;

}


// ===== COMPILED SASS (sm_100) =====

	.target	sm_100

	.elftype	@"ET_EXEC"


//--------------------- .note.nv.tkinfo           --------------------------
	.section	.note.nv.tkinfo,"",@"SHT_NOTE"
	.sectionflags	@"SHF_NOTE_NV_TKINFO"
	.tkinfo
        /*0018*/ 	.word	0x00000002
        /*0030*/ 	.string	""
        /*0030*/ 	.string	"ptxas"
        /*0030*/ 	.string	"Cuda compilation tools, release 13.0, V13.0.88"
        /*0030*/ 	.string	"Build cuda_13.0.r13.0/compiler.36424714_0"
        /*0030*/ 	.string	"-arch sm_100 -m 64 "



//--------------------- .note.nv.cuinfo           --------------------------
	.section	.note.nv.cuinfo,"",@"SHT_NOTE"
	.sectionflags	@"SHF_NOTE_NV_CUINFO"
        /*0018*/ 	.short	0x0002
        /*001a*/ 	.short	0x0064
        /*001c*/ 	.short	0x0082
	.zero		2


//--------------------- .nv.info                  --------------------------
	.section	.nv.info,"",@"SHT_CUDA_INFO"
	.align	4


	//----- nvinfo : EIATTR_REGCOUNT
	.align		4
        /*0000*/ 	.byte	0x04, 0x2f
        /*0002*/ 	.short	(.L_1 - .L_0)
	.align		4
.L_0:
        /*0004*/ 	.word	index@(_Z10add_kernelPKdS0_Pdi)
        /*0008*/ 	.word	0x0000000c


	//----- nvinfo : EIATTR_FRAME_SIZE
	.align		4
.L_1:
        /*000c*/ 	.byte	0x04, 0x11
        /*000e*/ 	.short	(.L_3 - .L_2)
	.align		4
.L_2:
        /*0010*/ 	.word	index@(_Z10add_kernelPKdS0_Pdi)
        /*0014*/ 	.word	0x00000000


	//----- nvinfo : EIATTR_MIN_STACK_SIZE
	.align		4
.L_3:
        /*0018*/ 	.byte	0x04, 0x12
        /*001a*/ 	.short	(.L_5 - .L_4)
	.align		4
.L_4:
        /*001c*/ 	.word	index@(_Z10add_kernelPKdS0_Pdi)
        /*0020*/ 	.word	0x00000000
.L_5:


//--------------------- .nv.compat                --------------------------
	.section	.nv.compat,"",@"SHT_CUDA_COMPAT_INFO"
	.align	4
        /*0000*/ 	.byte	0x02, 0x09, 0x00, 0x00, 0x02, 0x02, 0x01, 0x00, 0x02, 0x05, 0x05, 0x00, 0x03, 0x07, 0x01, 0x01
        /*0010*/ 	.byte	0x02, 0x03, 0x00, 0x00, 0x02, 0x06, 0x01, 0x00, 0x04, 0x0b, 0x08, 0x00, 0x01, 0x00, 0x00, 0x00
        /*0020*/ 	.byte	0x00, 0x00, 0x00, 0x00


//--------------------- .nv.info._Z10add_kernelPKdS0_Pdi --------------------------
	.section	.nv.info._Z10add_kernelPKdS0_Pdi,"",@"SHT_CUDA_INFO"
	.sectionflags	@""
	.align	4


	//----- nvinfo : EIATTR_CUDA_API_VERSION
	.align		4
        /*0000*/ 	.byte	0x04, 0x37
        /*0002*/ 	.short	(.L_7 - .L_6)
.L_6:
        /*0004*/ 	.word	0x00000082


	//----- nvinfo : EIATTR_KPARAM_INFO
	.align		4
.L_7:
        /*0008*/ 	.byte	0x04, 0x17
        /*000a*/ 	.short	(.L_9 - .L_8)
.L_8:
        /*000c*/ 	.word	0x00000000
        /*0010*/ 	.short	0x0003
        /*0012*/ 	.short	0x0018
        /*0014*/ 	.byte	0x00, 0xf0, 0x11, 0x00


	//----- nvinfo : EIATTR_KPARAM_INFO
	.align		4
.L_9:
        /*0018*/ 	.byte	0x04, 0x17
        /*001a*/ 	.short	(.L_11 - .L_10)
.L_10:
        /*001c*/ 	.word	0x00000000
        /*0020*/ 	.short	0x0002
        /*0022*/ 	.short	0x0010
        /*0024*/ 	.byte	0x00, 0xf5, 0x21, 0x00


	//----- nvinfo : EIATTR_KPARAM_INFO
	.align		4
.L_11:
        /*0028*/ 	.byte	0x04, 0x17
        /*002a*/ 	.short	(.L_13 - .L_12)
.L_12:
        /*002c*/ 	.word	0x00000000
        /*0030*/ 	.short	0x0001
        /*0032*/ 	.short	0x0008
        /*0034*/ 	.byte	0x00, 0xf5, 0x21, 0x00


	//----- nvinfo : EIATTR_KPARAM_INFO
	.align		4
.L_13:
        /*0038*/ 	.byte	0x04, 0x17
        /*003a*/ 	.short	(.L_15 - .L_14)
.L_14:
        /*003c*/ 	.word	0x00000000
        /*0040*/ 	.short	0x0000
        /*0042*/ 	.short	0x0000
        /*0044*/ 	.byte	0x00, 0xf5, 0x21, 0x00


	//----- nvinfo : EIATTR_SPARSE_MMA_MASK
	.align		4
.L_15:
        /*0048*/ 	.byte	0x03, 0x50
        /*004a*/ 	.short	0x0000


	//----- nvinfo : EIATTR_MAXREG_COUNT
	.align		4
        /*004c*/ 	.byte	0x03, 0x1b
        /*004e*/ 	.short	0x00ff


	//----- nvinfo : EIATTR_MERCURY_ISA_VERSION
	.align		4
        /*0050*/ 	.byte	0x03, 0x5f
        /*0052*/ 	.short	0x0101


	//----- nvinfo : EIATTR_VRC_CTA_INIT_COUNT
	.align		4
        /*0054*/ 	.byte	0x02, 0x4a
	.zero		1
	.zero		1


	//----- nvinfo : EIATTR_EXIT_INSTR_OFFSETS
	.align		4
        /*0058*/ 	.byte	0x04, 0x1c
        /*005a*/ 	.short	(.L_17 - .L_16)


	//   ....[0]....
.L_16:
        /*005c*/ 	.word	0x00000070


	//   ....[1]....
        /*0060*/ 	.word	0x00000170


	//   ....[2]....
        /*0064*/ 	.word	0x00000220


	//----- nvinfo : EIATTR_CRS_STACK_SIZE
	.align		4
.L_17:
        /*0068*/ 	.byte	0x04, 0x1e
        /*006a*/ 	.short	(.L_19 - .L_18)
.L_18:
        /*006c*/ 	.word	0x00000000


	//----- nvinfo : EIATTR_CBANK_PARAM_SIZE
	.align		4
.L_19:
        /*0070*/ 	.byte	0x03, 0x19
        /*0072*/ 	.short	0x001c


	//----- nvinfo : EIATTR_PARAM_CBANK
	.align		4
        /*0074*/ 	.byte	0x04, 0x0a
        /*0076*/ 	.short	(.L_21 - .L_20)
	.align		4
.L_20:
        /*0078*/ 	.word	index@(.nv.constant0._Z10add_kernelPKdS0_Pdi)
        /*007c*/ 	.short	0x0380
        /*007e*/ 	.short	0x001c


	//----- nvinfo : EIATTR_SW_WAR
	.align		4
.L_21:
        /*0080*/ 	.byte	0x04, 0x36
        /*0082*/ 	.short	(.L_23 - .L_22)
.L_22:
        /*0084*/ 	.word	0x00000008
.L_23:


//--------------------- .nv.callgraph             --------------------------
	.section	.nv.callgraph,"",@"SHT_CUDA_CALLGRAPH"
	.align	4
	.sectionentsize	8
	.align		4
        /*0000*/ 	.word	0x00000000
	.align		4
        /*0004*/ 	.word	0xffffffff
	.align		4
        /*0008*/ 	.word	0x00000000
	.align		4
        /*000c*/ 	.word	0xfffffffe
	.align		4
        /*0010*/ 	.word	0x00000000
	.align		4
        /*0014*/ 	.word	0xfffffffd
	.align		4
        /*0018*/ 	.word	0x00000000
	.align		4
        /*001c*/ 	.word	0xfffffffc


//--------------------- .text._Z10add_kernelPKdS0_Pdi --------------------------
	.section	.text._Z10add_kernelPKdS0_Pdi,"ax",@progbits
	.align	128
        .global         _Z10add_kernelPKdS0_Pdi
        .type           _Z10add_kernelPKdS0_Pdi,@function
        .size           _Z10add_kernelPKdS0_Pdi,(.L_x_2 - _Z10add_kernelPKdS0_Pdi)
        .other          _Z10add_kernelPKdS0_Pdi,@"STO_CUDA_ENTRY STV_DEFAULT"
_Z10add_kernelPKdS0_Pdi:
.text._Z10add_kernelPKdS0_Pdi:
[----:B------:R-:W-:Y:S01]  /*0000*/  LDC R1, c[0x0][0x37c] ;  /* 0x0000df00ff017b82 */ /* 0x000fe20000000800 */
[----:B------:R-:W0:Y:S01]  /*0010*/  S2R R0, SR_CTAID.X ;  /* 0x0000000000007919 */ /* 0x000e220000002500 */
[----:B------:R-:W0:Y:S01]  /*0020*/  LDCU UR4, c[0x0][0x360] ;  /* 0x00006c00ff0477ac */ /* 0x000e220008000800 */
[----:B------:R-:W0:Y:S01]  /*0030*/  S2R R3, SR_TID.X ;  /* 0x0000000000037919 */ /* 0x000e220000002100 */
[----:B------:R-:W1:Y:S01]  /*0040*/  LDCU UR5, c[0x0][0x398] ;  /* 0x00007300ff0577ac */ /* 0x000e620008000800 */
[----:B0-----:R-:W-:-:S05]  /*0050*/  IMAD R0, R0, UR4, R3 ;  /* 0x0000000400007c24 */ /* 0x001fca000f8e0203 */
[----:B-1----:R-:W-:-:S13]  /*0060*/  ISETP.GT.AND P0, PT, R0, UR5, PT ;  /* 0x0000000500007c0c */ /* 0x002fda000bf04270 */
[----:B------:R-:W-:Y:S05]  /*0070*/  @P0 EXIT ;  /* 0x000000000000094d */ /* 0x000fea0003800000 */
[----:B------:R-:W-:Y:S01]  /*0080*/  HFMA2 R3, -RZ, RZ, -19.1875, -19.203125 ;  /* 0xcccccccdff037431 */ /* 0x000fe200000001ff */
[----:B------:R-:W0:Y:S04]  /*0090*/  LDCU.64 UR4, c[0x0][0x358] ;  /* 0x00006b00ff0477ac */ /* 0x000e280008000a00 */
[----:B------:R-:W-:-:S05]  /*00a0*/  IMAD R2, R0, R3, 0x19999999 ;  /* 0x1999999900027424 */ /* 0x000fca00078e0203 */
[----:B------:R-:W-:-:S13]  /*00b0*/  ISETP.GT.U32.AND P0, PT, R2, 0x33333332, PT ;  /* 0x333333320200780c */ /* 0x000fda0003f04070 */
[----:B0-----:R-:W-:Y:S05]  /*00c0*/  @P0 BRA `(.L_x_0) ;  /* 0x00000000002c0947 */ /* 0x001fea0003800000 */
[----:B------:R-:W0:Y:S08]  /*00d0*/  LDC.64 R2, c[0x0][0x380] ;  /* 0x0000e000ff027b82 */ /* 0x000e300000000a00 */
[----:B------:R-:W1:Y:S08]  /*00e0*/  LDC.64 R4, c[0x0][0x388] ;  /* 0x0000e200ff047b82 */ /* 0x000e700000000a00 */
[----:B------:R-:W2:Y:S01]  /*00f0*/  LDC.64 R8, c[0x0][0x390] ;  /* 0x0000e400ff087b82 */ /* 0x000ea20000000a00 */
[----:B0-----:R-:W-:-:S06]  /*0100*/  IMAD.WIDE R2, R0, 0x8, R2 ;  /* 0x0000000800027825 */ /* 0x001fcc00078e0202 */
[----:B------:R-:W3:Y:S01]  /*0110*/  LDG.E.64 R2, desc[UR4][R2.64] ;  /* 0x0000000402027981 */ /* 0x000ee2000c1e1b00 */
[----:B-1----:R-:W-:-:S06]  /*0120*/  IMAD.WIDE R4, R0, 0x8, R4 ;  /* 0x0000000800047825 */ /* 0x002fcc00078e0204 */
[----:B------:R-:W3:Y:S01]  /*0130*/  LDG.E.64 R4, desc[UR4][R4.64] ;  /* 0x0000000404047981 */ /* 0x000ee2000c1e1b00 */
[----:B--2---:R-:W-:Y:S01]  /*0140*/  IMAD.WIDE R8, R0, 0x8, R8 ;  /* 0x0000000800087825 */ /* 0x004fe200078e0208 */
[----:B---3--:R-:W-:-:S07]  /*0150*/  DADD R6, R2, R4 ;  /* 0x0000000002067229 */ /* 0x008fce0000000004 */
[----:B------:R-:W-:Y:S01]  /*0160*/  STG.E.64 desc[UR4][R8.64], R6 ;  /* 0x0000000608007986 */ /* 0x000fe2000c101b04 */
[----:B------:R-:W-:Y:S05]  /*0170*/  EXIT ;  /* 0x000000000000794d */ /* 0x000fea0003800000 */
.L_x_0:
[----:B------:R-:W0:Y:S08]  /*0180*/  LDC.64 R4, c[0x0][0x388] ;  /* 0x0000e200ff047b82 */ /* 0x000e300000000a00 */
[----:B------:R-:W1:Y:S08]  /*0190*/  LDC.64 R2, c[0x0][0x380] ;  /* 0x0000e000ff027b82 */ /* 0x000e700000000a00 */
[----:B------:R-:W2:Y:S01]  /*01a0*/  LDC.64 R8, c[0x0][0x390] ;  /* 0x0000e400ff087b82 */ /* 0x000ea20000000a00 */
[----:B0-----:R-:W-:-:S06]  /*01b0*/  IMAD.WIDE R4, R0, 0x8, R4 ;  /* 0x0000000800047825 */ /* 0x001fcc00078e0204 */
[----:B------:R-:W3:Y:S01]  /*01c0*/  LDG.E.64 R4, desc[UR4][R4.64] ;  /* 0x0000000404047981 */ /* 0x000ee2000c1e1b00 */
[----:B-1----:R-:W-:-:S05]  /*01d0*/  IMAD.WIDE R6, R0, 0x8, R2 ;  /* 0x0000000800067825 */ /* 0x002fca00078e0202 */
[----:B------:R-:W3:Y:S01]  /*01e0*/  LDG.E.64 R2, desc[UR4][R6.64] ;  /* 0x0000000406027981 */ /* 0x000ee2000c1e1b00 */
[----:B--2---:R-:W-:Y:S01]  /*01f0*/  IMAD.WIDE R8, R0, 0x8, R8 ;  /* 0x0000000800087825 */ /* 0x004fe200078e0208 */
[----:B---3--:R-:W-:-:S07]  /*0200*/  DADD R2, R2, R4 ;  /* 0x0000000002027229 */ /* 0x008fce0000000004 */
[----:B------:R-:W-:Y:S01]  /*0210*/  STG.E.64 desc[UR4][R8.64], R2 ;  /* 0x0000000208007986 */ /* 0x000fe2000c101b04 */
[----:B------:R-:W-:Y:S05]  /*0220*/  EXIT ;  /* 0x000000000000794d */ /* 0x000fea0003800000 */
.L_x_1:
[----:B------:R-:W-:-:S00]  /*0230*/  BRA `(.L_x_1) ;  /* 0xfffffffc00fc7947 */ /* 0x000fc0000383ffff */
[----:B------:R-:W-:-:S00]  /*0240*/  NOP ;  /* 0x0000000000007918 */ /* 0x000fc00000000000 */
        /* <DEDUP_REMOVED lines=11> */
.L_x_2:


//--------------------- .nv.shared.reserved.0     --------------------------
	.section	.nv.shared.reserved.0,"aw",@nobits
	.weak		__nv_reservedSMEM_offset_0_alias
	.size		__nv_reservedSMEM_offset_0_alias, 0, 64
	.other		__nv_reservedSMEM_offset_0_alias,@"STO_CUDA_RESERVED_SHARED STV_DEFAULT"
__nv_reservedSMEM_offset_0_alias:
	.zero		0
	.zero		64


//--------------------- .nv.constant0._Z10add_kernelPKdS0_Pdi --------------------------
	.section	.nv.constant0._Z10add_kernelPKdS0_Pdi,"a",@progbits
	.sectionflags	@""
	.align	4
.nv.constant0._Z10add_kernelPKdS0_Pdi:
	.zero		924


//--------------------- SYMBOLS --------------------------

	.type		.nv.reservedSmem.offset0,@object
	.size		.nv.reservedSmem.offset0,0x4
